//
// Generated by NVIDIA NVVM Compiler
//
// Compiler Build ID: CL-36424714
// Cuda compilation tools, release 13.0, V13.0.88
// Based on NVVM 20.0.0
//

.version 9.0
.target sm_100
.address_size 64

	// .globl	_Z14multiplicationPiS_S_iiiiiii
.extern .shared .align 16 .b8 shared[];

.visible .entry _Z14multiplicationPiS_S_iiiiiii(
	.param .u64 .ptr .align 1 _Z14multiplicationPiS_S_iiiiiii_param_0,
	.param .u64 .ptr .align 1 _Z14multiplicationPiS_S_iiiiiii_param_1,
	.param .u64 .ptr .align 1 _Z14multiplicationPiS_S_iiiiiii_param_2,
	.param .u32 _Z14multiplicationPiS_S_iiiiiii_param_3,
	.param .u32 _Z14multiplicationPiS_S_iiiiiii_param_4,
	.param .u32 _Z14multiplicationPiS_S_iiiiiii_param_5,
	.param .u32 _Z14multiplicationPiS_S_iiiiiii_param_6,
	.param .u32 _Z14multiplicationPiS_S_iiiiiii_param_7,
	.param .u32 _Z14multiplicationPiS_S_iiiiiii_param_8,
	.param .u32 _Z14multiplicationPiS_S_iiiiiii_param_9
)
{
	.reg .pred 	%p<20>;
	.reg .b32 	%r<180>;
	.reg .b32 	%f<5>;
	.reg .b64 	%rd<13>;

	ld.param.u64 	%rd3, [_Z14multiplicationPiS_S_iiiiiii_param_0];
	ld.param.u64 	%rd4, [_Z14multiplicationPiS_S_iiiiiii_param_1];
	ld.param.u64 	%rd5, [_Z14multiplicationPiS_S_iiiiiii_param_2];
	ld.param.u32 	%r53, [_Z14multiplicationPiS_S_iiiiiii_param_3];
	ld.param.u32 	%r54, [_Z14multiplicationPiS_S_iiiiiii_param_4];
	ld.param.u32 	%r55, [_Z14multiplicationPiS_S_iiiiiii_param_5];
	ld.param.u32 	%r56, [_Z14multiplicationPiS_S_iiiiiii_param_6];
	ld.param.u32 	%r57, [_Z14multiplicationPiS_S_iiiiiii_param_7];
	ld.param.u32 	%r58, [_Z14multiplicationPiS_S_iiiiiii_param_8];
	ld.param.u32 	%r59, [_Z14multiplicationPiS_S_iiiiiii_param_9];
	mov.u32 	%r61, %ctaid.x;
	mov.u32 	%r62, %ctaid.y;
	mov.u32 	%r1, %tid.x;
	mov.u32 	%r2, %tid.y;
	mad.lo.s32 	%r3, %r59, %r61, %r1;
	mad.lo.s32 	%r4, %r59, %r62, %r2;
	cvt.rn.f32.s32 	%f1, %r54;
	cvt.rn.f32.s32 	%f2, %r59;
	div.rn.f32 	%f3, %f1, %f2;
	cvt.rpi.f32.f32 	%f4, %f3;
	cvt.rzi.s32.f32 	%r5, %f4;
	setp.lt.s32 	%p1, %r5, 1;
	mov.b32 	%r178, 0;
	@%p1 bra 	$L__BB0_19;
	mul.lo.s32 	%r64, %r59, %r59;
	shl.b32 	%r65, %r64, 2;
	mov.u32 	%r66, shared;
	add.s32 	%r6, %r66, %r65;
	mul.lo.s32 	%r7, %r59, %r2;
	add.s32 	%r67, %r7, %r1;
	mul.lo.s32 	%r8, %r4, %r54;
	shl.b32 	%r68, %r67, 2;
	add.s32 	%r9, %r6, %r68;
	and.b32  	%r10, %r59, 7;
	and.b32  	%r11, %r59, 3;
	and.b32  	%r12, %r59, 2147483640;
	and.b32  	%r13, %r59, 1;
	neg.s32 	%r14, %r12;
	shl.b32 	%r69, %r1, 2;
	add.s32 	%r70, %r65, %r69;
	add.s32 	%r15, %r66, %r70;
	shl.b32 	%r16, %r59, 5;
	shl.b32 	%r71, %r7, 2;
	add.s32 	%r72, %r71, %r66;
	add.s32 	%r17, %r72, 16;
	shl.b32 	%r18, %r59, 2;
	cvta.to.global.u64 	%rd1, %rd3;
	cvta.to.global.u64 	%rd2, %rd4;
	mov.b32 	%r161, 0;
	mov.u32 	%r178, %r161;
$L__BB0_2:
	setp.ge.s32 	%p2, %r4, %r53;
	mul.lo.s32 	%r21, %r161, %r59;
	add.s32 	%r74, %r21, %r1;
	setp.ge.s32 	%p3, %r74, %r54;
	mov.b32 	%r163, 0;
	or.pred  	%p4, %p2, %p3;
	@%p4 bra 	$L__BB0_4;
	add.s32 	%r75, %r74, %r8;
	mul.wide.s32 	%rd6, %r75, 4;
	add.s64 	%rd7, %rd1, %rd6;
	ld.global.u32 	%r163, [%rd7];
$L__BB0_4:
	setp.ge.s32 	%p5, %r3, %r56;
	add.s32 	%r77, %r7, %r1;
	shl.b32 	%r78, %r77, 2;
	mov.u32 	%r79, shared;
	add.s32 	%r80, %r79, %r78;
	st.shared.u32 	[%r80], %r163;
	add.s32 	%r25, %r21, %r2;
	setp.ge.s32 	%p6, %r25, %r55;
	mov.b32 	%r164, 0;
	or.pred  	%p7, %p6, %p5;
	@%p7 bra 	$L__BB0_6;
	mad.lo.s32 	%r81, %r25, %r56, %r3;
	mul.wide.s32 	%rd8, %r81, 4;
	add.s64 	%rd9, %rd2, %rd8;
	ld.global.u32 	%r164, [%rd9];
$L__BB0_6:
	setp.lt.s32 	%p8, %r59, 1;
	st.shared.u32 	[%r9], %r164;
	bar.sync 	0;
	@%p8 bra 	$L__BB0_18;
	setp.lt.u32 	%p9, %r59, 8;
	mov.b32 	%r173, 0;
	@%p9 bra 	$L__BB0_10;
	mov.u32 	%r165, %r17;
	mov.u32 	%r166, %r15;
	mov.u32 	%r167, %r14;
$L__BB0_9:
	.pragma "nounroll";
	ld.shared.u32 	%r84, [%r165+-16];
	ld.shared.u32 	%r85, [%r166];
	mad.lo.s32 	%r86, %r85, %r84, %r178;
	ld.shared.u32 	%r87, [%r165+-12];
	add.s32 	%r88, %r166, %r18;
	ld.shared.u32 	%r89, [%r88];
	mad.lo.s32 	%r90, %r89, %r87, %r86;
	ld.shared.u32 	%r91, [%r165+-8];
	add.s32 	%r92, %r88, %r18;
	ld.shared.u32 	%r93, [%r92];
	mad.lo.s32 	%r94, %r93, %r91, %r90;
	ld.shared.u32 	%r95, [%r165+-4];
	add.s32 	%r96, %r92, %r18;
	ld.shared.u32 	%r97, [%r96];
	mad.lo.s32 	%r98, %r97, %r95, %r94;
	ld.shared.u32 	%r99, [%r165];
	add.s32 	%r100, %r96, %r18;
	ld.shared.u32 	%r101, [%r100];
	mad.lo.s32 	%r102, %r101, %r99, %r98;
	ld.shared.u32 	%r103, [%r165+4];
	add.s32 	%r104, %r100, %r18;
	ld.shared.u32 	%r105, [%r104];
	mad.lo.s32 	%r106, %r105, %r103, %r102;
	ld.shared.u32 	%r107, [%r165+8];
	add.s32 	%r108, %r104, %r18;
	ld.shared.u32 	%r109, [%r108];
	mad.lo.s32 	%r110, %r109, %r107, %r106;
	ld.shared.u32 	%r111, [%r165+12];
	add.s32 	%r112, %r108, %r18;
	ld.shared.u32 	%r113, [%r112];
	mad.lo.s32 	%r178, %r113, %r111, %r110;
	add.s32 	%r167, %r167, 8;
	add.s32 	%r166, %r166, %r16;
	add.s32 	%r165, %r165, 32;
	setp.ne.s32 	%p10, %r167, 0;
	mov.u32 	%r173, %r12;
	@%p10 bra 	$L__BB0_9;
$L__BB0_10:
	setp.eq.s32 	%p11, %r10, 0;
	@%p11 bra 	$L__BB0_18;
	add.s32 	%r115, %r10, -1;
	setp.lt.u32 	%p12, %r115, 3;
	@%p12 bra 	$L__BB0_13;
	add.s32 	%r116, %r173, %r7;
	shl.b32 	%r117, %r116, 2;
	mov.u32 	%r118, shared;
	add.s32 	%r119, %r118, %r117;
	ld.shared.u32 	%r120, [%r119];
	mad.lo.s32 	%r121, %r173, %r59, %r1;
	shl.b32 	%r122, %r121, 2;
	add.s32 	%r123, %r6, %r122;
	ld.shared.u32 	%r124, [%r123];
	mad.lo.s32 	%r125, %r124, %r120, %r178;
	ld.shared.u32 	%r126, [%r119+4];
	add.s32 	%r127, %r123, %r18;
	ld.shared.u32 	%r128, [%r127];
	mad.lo.s32 	%r129, %r128, %r126, %r125;
	ld.shared.u32 	%r130, [%r119+8];
	add.s32 	%r131, %r127, %r18;
	ld.shared.u32 	%r132, [%r131];
	mad.lo.s32 	%r133, %r132, %r130, %r129;
	ld.shared.u32 	%r134, [%r119+12];
	add.s32 	%r135, %r131, %r18;
	ld.shared.u32 	%r136, [%r135];
	mad.lo.s32 	%r178, %r136, %r134, %r133;
	add.s32 	%r173, %r173, 4;
$L__BB0_13:
	setp.eq.s32 	%p13, %r11, 0;
	@%p13 bra 	$L__BB0_18;
	setp.eq.s32 	%p14, %r11, 1;
	@%p14 bra 	$L__BB0_16;
	add.s32 	%r138, %r173, %r7;
	shl.b32 	%r139, %r138, 2;
	mov.u32 	%r140, shared;
	add.s32 	%r141, %r140, %r139;
	ld.shared.u32 	%r142, [%r141];
	mad.lo.s32 	%r143, %r173, %r59, %r1;
	shl.b32 	%r144, %r143, 2;
	add.s32 	%r145, %r6, %r144;
	ld.shared.u32 	%r146, [%r145];
	mad.lo.s32 	%r147, %r146, %r142, %r178;
	ld.shared.u32 	%r148, [%r141+4];
	add.s32 	%r149, %r145, %r18;
	ld.shared.u32 	%r150, [%r149];
	mad.lo.s32 	%r178, %r150, %r148, %r147;
	add.s32 	%r173, %r173, 2;
$L__BB0_16:
	setp.eq.s32 	%p15, %r13, 0;
	@%p15 bra 	$L__BB0_18;
	add.s32 	%r151, %r173, %r7;
	shl.b32 	%r152, %r151, 2;
	mov.u32 	%r153, shared;
	add.s32 	%r154, %r153, %r152;
	ld.shared.u32 	%r155, [%r154];
	mad.lo.s32 	%r156, %r173, %r59, %r1;
	shl.b32 	%r157, %r156, 2;
	add.s32 	%r158, %r6, %r157;
	ld.shared.u32 	%r159, [%r158];
	mad.lo.s32 	%r178, %r159, %r155, %r178;
$L__BB0_18:
	bar.sync 	0;
	add.s32 	%r161, %r161, 1;
	setp.ne.s32 	%p16, %r161, %r5;
	@%p16 bra 	$L__BB0_2;
$L__BB0_19:
	setp.ge.s32 	%p17, %r4, %r57;
	setp.ge.s32 	%p18, %r3, %r58;
	or.pred  	%p19, %p17, %p18;
	@%p19 bra 	$L__BB0_21;
	mad.lo.s32 	%r160, %r4, %r58, %r3;
	cvta.to.global.u64 	%rd10, %rd5;
	mul.wide.s32 	%rd11, %r160, 4;
	add.s64 	%rd12, %rd10, %rd11;
	st.global.u32 	[%rd12], %r178;
$L__BB0_21:
	ret;

}


// ===== COMPILED SASS (sm_100) =====

	.target	sm_100

	.elftype	@"ET_EXEC"


//--------------------- .note.nv.tkinfo           --------------------------
	.section	.note.nv.tkinfo,"",@"SHT_NOTE"
	.sectionflags	@"SHF_NOTE_NV_TKINFO"
	.tkinfo
        /*0018*/ 	.word	0x00000002
        /*0030*/ 	.string	""
        /*0030*/ 	.string	"ptxas"
        /*0030*/ 	.string	"Cuda compilation tools, release 13.0, V13.0.88"
        /*0030*/ 	.string	"Build cuda_13.0.r13.0/compiler.36424714_0"
        /*0030*/ 	.string	"-arch sm_100 -m 64 "



//--------------------- .note.nv.cuinfo           --------------------------
	.section	.note.nv.cuinfo,"",@"SHT_NOTE"
	.sectionflags	@"SHF_NOTE_NV_CUINFO"
        /*0018*/ 	.short	0x0002
        /*001a*/ 	.short	0x0064
        /*001c*/ 	.short	0x0082
	.zero		2


//--------------------- .nv.info                  --------------------------
	.section	.nv.info,"",@"SHT_CUDA_INFO"
	.align	4


	//----- nvinfo : EIATTR_REGCOUNT
	.align		4
        /*0000*/ 	.byte	0x04, 0x2f
        /*0002*/ 	.short	(.L_1 - .L_0)
	.align		4
.L_0:
        /*0004*/ 	.word	index@(_Z14multiplicationPiS_S_iiiiiii)
        /*0008*/ 	.word	0x0000001f


	//----- nvinfo : EIATTR_FRAME_SIZE
	.align		4
.L_1:
        /*000c*/ 	.byte	0x04, 0x11
        /*000e*/ 	.short	(.L_3 - .L_2)
	.align		4
.L_2:
        /*0010*/ 	.word	index@($__internal_0_$__cuda_sm3x_div_rn_noftz_f32_slowpath)
        /*0014*/ 	.word	0x00000000


	//----- nvinfo : EIATTR_FRAME_SIZE
	.align		4
.L_3:
        /*0018*/ 	.byte	0x04, 0x11
        /*001a*/ 	.short	(.L_5 - .L_4)
	.align		4
.L_4:
        /*001c*/ 	.word	index@(_Z14multiplicationPiS_S_iiiiiii)
        /*0020*/ 	.word	0x00000000


	//----- nvinfo : EIATTR_MIN_STACK_SIZE
	.align		4
.L_5:
        /*0024*/ 	.byte	0x04, 0x12
        /*0026*/ 	.short	(.L_7 - .L_6)
	.align		4
.L_6:
        /*0028*/ 	.word	index@(_Z14multiplicationPiS_S_iiiiiii)
        /*002c*/ 	.word	0x00000000
.L_7:


//--------------------- .nv.compat                --------------------------
	.section	.nv.compat,"",@"SHT_CUDA_COMPAT_INFO"
	.align	4
        /*0000*/ 	.byte	0x02, 0x09, 0x00, 0x00, 0x02, 0x02, 0x01, 0x00, 0x02, 0x05, 0x05, 0x00, 0x03, 0x07, 0x01, 0x01
        /*0010*/ 	.byte	0x02, 0x03, 0x00, 0x00, 0x02, 0x06, 0x01, 0x00, 0x04, 0x0b, 0x08, 0x00, 0x01, 0x00, 0x00, 0x00
        /*0020*/ 	.byte	0x00, 0x00, 0x00, 0x00


//--------------------- .nv.info._Z14multiplicationPiS_S_iiiiiii --------------------------
	.section	.nv.info._Z14multiplicationPiS_S_iiiiiii,"",@"SHT_CUDA_INFO"
	.sectionflags	@""
	.align	4


	//----- nvinfo : EIATTR_CUDA_API_VERSION
	.align		4
        /*0000*/ 	.byte	0x04, 0x37
        /*0002*/ 	.short	(.L_9 - .L_8)
.L_8:
        /*0004*/ 	.word	0x00000082


	//----- nvinfo : EIATTR_KPARAM_INFO
	.align		4
.L_9:
        /*0008*/ 	.byte	0x04, 0x17
        /*000a*/ 	.short	(.L_11 - .L_10)
.L_10:
        /*000c*/ 	.word	0x00000000
        /*0010*/ 	.short	0x0009
        /*0012*/ 	.short	0x0030
        /*0014*/ 	.byte	0x00, 0xf0, 0x11, 0x00


	//----- nvinfo : EIATTR_KPARAM_INFO
	.align		4
.L_11:
        /*0018*/ 	.byte	0x04, 0x17
        /*001a*/ 	.short	(.L_13 - .L_12)
.L_12:
        /*001c*/ 	.word	0x00000000
        /*0020*/ 	.short	0x0008
        /*0022*/ 	.short	0x002c
        /*0024*/ 	.byte	0x00, 0xf0, 0x11, 0x00


	//----- nvinfo : EIATTR_KPARAM_INFO
	.align		4
.L_13:
        /*0028*/ 	.byte	0x04, 0x17
        /*002a*/ 	.short	(.L_15 - .L_14)
.L_14:
        /*002c*/ 	.word	0x00000000
        /*0030*/ 	.short	0x0007
        /*0032*/ 	.short	0x0028
        /*0034*/ 	.byte	0x00, 0xf0, 0x11, 0x00


	//----- nvinfo : EIATTR_KPARAM_INFO
	.align		4
.L_15:
        /*0038*/ 	.byte	0x04, 0x17
        /*003a*/ 	.short	(.L_17 - .L_16)
.L_16:
        /*003c*/ 	.word	0x00000000
        /*0040*/ 	.short	0x0006
        /*0042*/ 	.short	0x0024
        /*0044*/ 	.byte	0x00, 0xf0, 0x11, 0x00


	//----- nvinfo : EIATTR_KPARAM_INFO
	.align		4
.L_17:
        /*0048*/ 	.byte	0x04, 0x17
        /*004a*/ 	.short	(.L_19 - .L_18)
.L_18:
        /*004c*/ 	.word	0x00000000
        /*0050*/ 	.short	0x0005
        /*0052*/ 	.short	0x0020
        /*0054*/ 	.byte	0x00, 0xf0, 0x11, 0x00


	//----- nvinfo : EIATTR_KPARAM_INFO
	.align		4
.L_19:
        /*0058*/ 	.byte	0x04, 0x17
        /*005a*/ 	.short	(.L_21 - .L_20)
.L_20:
        /*005c*/ 	.word	0x00000000
        /*0060*/ 	.short	0x0004
        /*0062*/ 	.short	0x001c
        /*0064*/ 	.byte	0x00, 0xf0, 0x11, 0x00


	//----- nvinfo : EIATTR_KPARAM_INFO
	.align		4
.L_21:
        /*0068*/ 	.byte	0x04, 0x17
        /*006a*/ 	.short	(.L_23 - .L_22)
.L_22:
        /*006c*/ 	.word	0x00000000
        /*0070*/ 	.short	0x0003
        /*0072*/ 	.short	0x0018
        /*0074*/ 	.byte	0x00, 0xf0, 0x11, 0x00


	//----- nvinfo : EIATTR_KPARAM_INFO
	.align		4
.L_23:
        /*0078*/ 	.byte	0x04, 0x17
        /*007a*/ 	.short	(.L_25 - .L_24)
.L_24:
        /*007c*/ 	.word	0x00000000
        /*0080*/ 	.short	0x0002
        /*0082*/ 	.short	0x0010
        /*0084*/ 	.byte	0x00, 0xf5, 0x21, 0x00


	//----- nvinfo : EIATTR_KPARAM_INFO
	.align		4
.L_25:
        /*0088*/ 	.byte	0x04, 0x17
        /*008a*/ 	.short	(.L_27 - .L_26)
.L_26:
        /*008c*/ 	.word	0x00000000
        /*0090*/ 	.short	0x0001
        /*0092*/ 	.short	0x0008
        /*0094*/ 	.byte	0x00, 0xf5, 0x21, 0x00


	//----- nvinfo : EIATTR_KPARAM_INFO
	.align		4
.L_27:
        /*0098*/ 	.byte	0x04, 0x17
        /*009a*/ 	.short	(.L_29 - .L_28)
.L_28:
        /*009c*/ 	.word	0x00000000
        /*00a0*/ 	.short	0x0000
        /*00a2*/ 	.short	0x0000
        /*00a4*/ 	.byte	0x00, 0xf5, 0x21, 0x00


	//----- nvinfo : EIATTR_SPARSE_MMA_MASK
	.align		4
.L_29:
        /*00a8*/ 	.byte	0x03, 0x50
        /*00aa*/ 	.short	0x0000


	//----- nvinfo : EIATTR_MAXREG_COUNT
	.align		4
        /*00ac*/ 	.byte	0x03, 0x1b
        /*00ae*/ 	.short	0x00ff


	//----- nvinfo : EIATTR_NUM_BARRIERS
	.align		4
        /*00b0*/ 	.byte	0x02, 0x4c
        /*00b2*/ 	.byte	0x01
	.zero		1


	//----- nvinfo : EIATTR_MERCURY_ISA_VERSION
	.align		4
        /*00b4*/ 	.byte	0x03, 0x5f
        /*00b6*/ 	.short	0x0101


	//----- nvinfo : EIATTR_VRC_CTA_INIT_COUNT
	.align		4
        /*00b8*/ 	.byte	0x02, 0x4a
	.zero		1
	.zero		1


	//----- nvinfo : EIATTR_EXIT_INSTR_OFFSETS
	.align		4
        /*00bc*/ 	.byte	0x04, 0x1c
        /*00be*/ 	.short	(.L_31 - .L_30)


	//   ....[0]....
.L_30:
        /*00c0*/ 	.word	0x00000b00


	//   ....[1]....
        /*00c4*/ 	.word	0x00000b50


	//----- nvinfo : EIATTR_CRS_STACK_SIZE
	.align		4
.L_31:
        /*00c8*/ 	.byte	0x04, 0x1e
        /*00ca*/ 	.short	(.L_33 - .L_32)
.L_32:
        /*00cc*/ 	.word	0x00000000


	//----- nvinfo : EIATTR_CBANK_PARAM_SIZE
	.align		4
.L_33:
        /*00d0*/ 	.byte	0x03, 0x19
        /*00d2*/ 	.short	0x0034


	//----- nvinfo : EIATTR_PARAM_CBANK
	.align		4
        /*00d4*/ 	.byte	0x04, 0x0a
        /*00d6*/ 	.short	(.L_35 - .L_34)
	.align		4
.L_34:
        /*00d8*/ 	.word	index@(.nv.constant0._Z14multiplicationPiS_S_iiiiiii)
        /*00dc*/ 	.short	0x0380
        /*00de*/ 	.short	0x0034


	//----- nvinfo : EIATTR_SW_WAR
	.align		4
.L_35:
        /*00e0*/ 	.byte	0x04, 0x36
        /*00e2*/ 	.short	(.L_37 - .L_36)
.L_36:
        /*00e4*/ 	.word	0x00000008
.L_37:


//--------------------- .nv.callgraph             --------------------------
	.section	.nv.callgraph,"",@"SHT_CUDA_CALLGRAPH"
	.align	4
	.sectionentsize	8
	.align		4
        /*0000*/ 	.word	0x00000000
	.align		4
        /*0004*/ 	.word	0xffffffff
	.align		4
        /*0008*/ 	.word	0x00000000
	.align		4
        /*000c*/ 	.word	0xfffffffe
	.align		4
        /*0010*/ 	.word	0x00000000
	.align		4
        /*0014*/ 	.word	0xfffffffd
	.align		4
        /*0018*/ 	.word	0x00000000
	.align		4
        /*001c*/ 	.word	0xfffffffc


//--------------------- .text._Z14multiplicationPiS_S_iiiiiii --------------------------
	.section	.text._Z14multiplicationPiS_S_iiiiiii,"ax",@progbits
	.align	128
        .global         _Z14multiplicationPiS_S_iiiiiii
        .type           _Z14multiplicationPiS_S_iiiiiii,@function
        .size           _Z14multiplicationPiS_S_iiiiiii,(.L_x_17 - _Z14multiplicationPiS_S_iiiiiii)
        .other          _Z14multiplicationPiS_S_iiiiiii,@"STO_CUDA_ENTRY STV_DEFAULT"
_Z14multiplicationPiS_S_iiiiiii:
.text._Z14multiplicationPiS_S_iiiiiii:
[----:B------:R-:W-:Y:S08]  /*0000*/  LDC R1, c[0x0][0x37c] ;  /* 0x0000df00ff017b82 */ /* 0x000ff00000000800 */
[----:B------:R-:W0:Y:S01]  /*0010*/  LDC R9, c[0x0][0x3b0] ;  /* 0x0000ec00ff097b82 */ /* 0x000e220000000800 */
[----:B------:R-:W1:Y:S01]  /*0020*/  LDCU UR6, c[0x0][0x39c] ;  /* 0x00007380ff0677ac */ /* 0x000e620008000800 */
[----:B------:R-:W2:Y:S01]  /*0030*/  S2R R2, SR_TID.X ;  /* 0x0000000000027919 */ /* 0x000ea20000002100 */
[----:B------:R-:W3:Y:S05]  /*0040*/  S2R R4, SR_TID.Y ;  /* 0x0000000000047919 */ /* 0x000eea0000002200 */
[----:B------:R-:W2:Y:S08]  /*0050*/  S2UR UR4, SR_CTAID.X ;  /* 0x00000000000479c3 */ /* 0x000eb00000002500 */
[----:B------:R-:W3:Y:S01]  /*0060*/  S2UR UR5, SR_CTAID.Y ;  /* 0x00000000000579c3 */ /* 0x000ee20000002600 */
[----:B-1----:R-:W-:-:S02]  /*0070*/  I2FP.F32.S32 R0, UR6 ;  /* 0x0000000600007c45 */ /* 0x002fc40008201400 */
[----:B0-----:R-:W-:-:S04]  /*0080*/  I2FP.F32.S32 R3, R9 ;  /* 0x0000000900037245 */ /* 0x001fc80000201400 */
[----:B------:R-:W0:Y:S08]  /*0090*/  MUFU.RCP R6, R3 ;  /* 0x0000000300067308 */ /* 0x000e300000001000 */
[----:B------:R-:W1:Y:S01]  /*00a0*/  FCHK P0, R0, R3 ;  /* 0x0000000300007302 */ /* 0x000e620000000000 */
[----:B0-----:R-:W-:-:S04]  /*00b0*/  FFMA R5, -R3, R6, 1 ;  /* 0x3f80000003057423 */ /* 0x001fc80000000106 */
[----:B------:R-:W-:-:S04]  /*00c0*/  FFMA R5, R6, R5, R6 ;  /* 0x0000000506057223 */ /* 0x000fc80000000006 */
[----:B------:R-:W-:-:S04]  /*00d0*/  FFMA R6, R0, R5, RZ ;  /* 0x0000000500067223 */ /* 0x000fc800000000ff */
[----:B------:R-:W-:-:S04]  /*00e0*/  FFMA R7, -R3, R6, R0 ;  /* 0x0000000603077223 */ /* 0x000fc80000000100 */
[----:B------:R-:W-:Y:S01]  /*00f0*/  FFMA R7, R5, R7, R6 ;  /* 0x0000000705077223 */ /* 0x000fe20000000006 */
[C---:B--2---:R-:W-:Y:S02]  /*0100*/  IMAD R5, R9.reuse, UR4, R2 ;  /* 0x0000000409057c24 */ /* 0x044fe4000f8e0202 */
[----:B---3--:R-:W-:Y:S01]  /*0110*/  IMAD R6, R9, UR5, R4 ;  /* 0x0000000509067c24 */ /* 0x008fe2000f8e0204 */
[----:B-1----:R-:W-:Y:S06]  /*0120*/  @!P0 BRA `(.L_x_0) ;  /* 0x00000000000c8947 */ /* 0x002fec0003800000 */
[----:B------:R-:W-:-:S07]  /*0130*/  MOV R8, 0x150 ;  /* 0x0000015000087802 */ /* 0x000fce0000000f00 */
[----:B------:R-:W-:Y:S05]  /*0140*/  CALL.REL.NOINC `($__internal_0_$__cuda_sm3x_div_rn_noftz_f32_slowpath) ;  /* 0x0000000800847944 */ /* 0x000fea0003c00000 */
[----:B------:R-:W-:-:S07]  /*0150*/  IMAD.MOV.U32 R7, RZ, RZ, R0 ;  /* 0x000000ffff077224 */ /* 0x000fce00078e0000 */
.L_x_0:
[----:B------:R-:W0:Y:S01]  /*0160*/  F2I.CEIL.NTZ R0, R7 ;  /* 0x0000000700007305 */ /* 0x000e22000020b100 */
[----:B------:R-:W1:Y:S01]  /*0170*/  LDCU.64 UR14, c[0x0][0x358] ;  /* 0x00006b00ff0e77ac */ /* 0x000e620008000a00 */
[----:B------:R-:W-:Y:S01]  /*0180*/  IMAD.MOV.U32 R10, RZ, RZ, RZ ;  /* 0x000000ffff0a7224 */ /* 0x000fe200078e00ff */
[----:B0-----:R-:W-:-:S13]  /*0190*/  ISETP.GE.AND P0, PT, R0, 0x1, PT ;  /* 0x000000010000780c */ /* 0x001fda0003f06270 */
[----:B-1----:R-:W-:Y:S05]  /*01a0*/  @!P0 BRA `(.L_x_1) ;  /* 0x0000000800488947 */ /* 0x002fea0003800000 */
[----:B------:R-:W0:Y:S01]  /*01b0*/  S2UR UR6, SR_CgaCtaId ;  /* 0x00000000000679c3 */ /* 0x000e220000008800 */
[----:B------:R-:W1:Y:S01]  /*01c0*/  LDCU UR8, c[0x0][0x3b0] ;  /* 0x00007600ff0877ac */ /* 0x000e620008000800 */
[----:B------:R-:W-:Y:S01]  /*01d0*/  HFMA2 R10, -RZ, RZ, 0, 0 ;  /* 0x00000000ff0a7431 */ /* 0x000fe200000001ff */
[----:B------:R-:W-:Y:S01]  /*01e0*/  UMOV UR5, 0x400 ;  /* 0x0000040000057882 */ /* 0x000fe20000000000 */
[----:B-1----:R-:W-:Y:S02]  /*01f0*/  UIMAD UR4, UR8, UR8, URZ ;  /* 0x00000008080472a4 */ /* 0x002fe4000f8e02ff */
[----:B------:R-:W-:Y:S01]  /*0200*/  IMAD R3, R4, UR8, RZ ;  /* 0x0000000804037c24 */ /* 0x000fe2000f8e02ff */
[----:B------:R-:W-:Y:S02]  /*0210*/  ULOP3.LUT UR7, UR8, 0x7ffffff8, URZ, 0xc0, !UPT ;  /* 0x7ffffff808077892 */ /* 0x000fe4000f8ec0ff */
[----:B------:R-:W-:Y:S01]  /*0220*/  USHF.L.U32 UR4, UR4, 0x2, URZ ;  /* 0x0000000204047899 */ /* 0x000fe200080006ff */
[----:B------:R-:W-:Y:S01]  /*0230*/  IMAD.IADD R8, R3, 0x1, R2 ;  /* 0x0000000103087824 */ /* 0x000fe200078e0202 */
[----:B0-----:R-:W-:-:S02]  /*0240*/  ULEA UR5, UR6, UR5, 0x18 ;  /* 0x0000000506057291 */ /* 0x001fc4000f8ec0ff */
[----:B------:R-:W-:Y:S02]  /*0250*/  ULOP3.LUT UR11, UR8, 0x7, URZ, 0xc0, !UPT ;  /* 0x00000007080b7892 */ /* 0x000fe4000f8ec0ff */
[----:B------:R-:W-:Y:S02]  /*0260*/  UIADD3 UR10, UPT, UPT, UR4, UR5, URZ ;  /* 0x00000005040a7290 */ /* 0x000fe4000fffe0ff */
[----:B------:R-:W-:Y:S01]  /*0270*/  LEA R9, R2, UR4, 0x2 ;  /* 0x0000000402097c11 */ /* 0x000fe2000f8e10ff */
[----:B------:R-:W-:Y:S01]  /*0280*/  ULOP3.LUT UR6, UR8, 0x3, URZ, 0xc0, !UPT ;  /* 0x0000000308067892 */ /* 0x000fe2000f8ec0ff */
[----:B------:R-:W-:Y:S01]  /*0290*/  LEA R7, R3, UR5, 0x2 ;  /* 0x0000000503077c11 */ /* 0x000fe2000f8e10ff */
[----:B------:R-:W-:Y:S01]  /*02a0*/  UIADD3 UR8, UPT, UPT, -UR7, URZ, URZ ;  /* 0x000000ff07087290 */ /* 0x000fe2000fffe1ff */
[----:B------:R-:W-:Y:S01]  /*02b0*/  LEA R8, R8, UR10, 0x2 ;  /* 0x0000000a08087c11 */ /* 0x000fe2000f8e10ff */
[----:B------:R-:W-:Y:S01]  /*02c0*/  VIADD R9, R9, UR5 ;  /* 0x0000000509097c36 */ /* 0x000fe20008000000 */
[----:B------:R-:W-:Y:S01]  /*02d0*/  UMOV UR4, URZ ;  /* 0x000000ff00047c82 */ /* 0x000fe20008000000 */
[----:B------:R-:W-:-:S08]  /*02e0*/  VIADD R7, R7, 0x10 ;  /* 0x0000001007077836 */ /* 0x000fd00000000000 */
.L_x_7:
[----:B0-----:R-:W0:Y:S01]  /*02f0*/  LDC R11, c[0x0][0x3b0] ;  /* 0x0000ec00ff0b7b82 */ /* 0x001e220000000800 */
[----:B------:R-:W1:Y:S01]  /*0300*/  LDCU.64 UR16, c[0x0][0x3a0] ;  /* 0x00007400ff1077ac */ /* 0x000e620008000a00 */
[----:B------:R-:W2:Y:S01]  /*0310*/  LDCU.64 UR12, c[0x0][0x398] ;  /* 0x00007300ff0c77ac */ /* 0x000ea20008000a00 */
[----:B-1----:R-:W-:Y:S01]  /*0320*/  ISETP.GE.AND P1, PT, R5, UR17, PT ;  /* 0x0000001105007c0c */ /* 0x002fe2000bf26270 */
[C---:B0-----:R-:W-:Y:S02]  /*0330*/  IMAD R17, R11.reuse, UR4, R2 ;  /* 0x000000040b117c24 */ /* 0x041fe4000f8e0202 */
[----:B------:R-:W-:-:S03]  /*0340*/  IMAD R16, R11, UR4, R4 ;  /* 0x000000040b107c24 */ /* 0x000fc6000f8e0204 */
[----:B--2---:R-:W-:Y:S02]  /*0350*/  ISETP.GE.AND P0, PT, R17, UR13, PT ;  /* 0x0000000d11007c0c */ /* 0x004fe4000bf06270 */
[----:B------:R-:W-:Y:S02]  /*0360*/  ISETP.GE.OR P1, PT, R16, UR16, P1 ;  /* 0x0000001010007c0c */ /* 0x000fe40008f26670 */
[----:B------:R-:W-:-:S11]  /*0370*/  ISETP.GE.OR P0, PT, R6, UR12, P0 ;  /* 0x0000000c06007c0c */ /* 0x000fd60008706670 */
[----:B------:R-:W0:Y:S01]  /*0380*/  @!P1 LDC.64 R12, c[0x0][0x388] ;  /* 0x0000e200ff0c9b82 */ /* 0x000e220000000a00 */
[----:B------:R-:W-:Y:S02]  /*0390*/  @!P1 IMAD R19, R16, UR17, R5 ;  /* 0x0000001110139c24 */ /* 0x000fe4000f8e0205 */
[----:B------:R-:W-:Y:S02]  /*03a0*/  @!P0 IMAD R17, R6, UR13, R17 ;  /* 0x0000000d06118c24 */ /* 0x000fe4000f8e0211 */
[----:B------:R-:W-:-:S03]  /*03b0*/  IMAD.MOV.U32 R16, RZ, RZ, RZ ;  /* 0x000000ffff107224 */ /* 0x000fc600078e00ff */
[----:B------:R-:W1:Y:S01]  /*03c0*/  @!P0 LDC.64 R14, c[0x0][0x380] ;  /* 0x0000e000ff0e8b82 */ /* 0x000e620000000a00 */
[----:B0-----:R-:W-:Y:S01]  /*03d0*/  @!P1 IMAD.WIDE R12, R19, 0x4, R12 ;  /* 0x00000004130c9825 */ /* 0x001fe200078e020c */
[----:B------:R-:W-:-:S06]  /*03e0*/  MOV R19, RZ ;  /* 0x000000ff00137202 */ /* 0x000fcc0000000f00 */
[----:B------:R-:W2:Y:S01]  /*03f0*/  @!P1 LDG.E R19, desc[UR14][R12.64] ;  /* 0x0000000e0c139981 */ /* 0x000ea2000c1e1900 */
[----:B-1----:R-:W-:-:S05]  /*0400*/  @!P0 IMAD.WIDE R14, R17, 0x4, R14 ;  /* 0x00000004110e8825 */ /* 0x002fca00078e020e */
[----:B------:R-:W3:Y:S01]  /*0410*/  @!P0 LDG.E R16, desc[UR14][R14.64] ;  /* 0x0000000e0e108981 */ /* 0x000ee2000c1e1900 */
[----:B------:R-:W0:Y:S01]  /*0420*/  S2UR UR9, SR_CgaCtaId ;  /* 0x00000000000979c3 */ /* 0x000e220000008800 */
[----:B------:R-:W-:Y:S01]  /*0430*/  UMOV UR5, 0x400 ;  /* 0x0000040000057882 */ /* 0x000fe20000000000 */
[----:B------:R-:W-:Y:S01]  /*0440*/  IMAD.IADD R17, R3, 0x1, R2 ;  /* 0x0000000103117824 */ /* 0x000fe200078e0202 */
[----:B------:R-:W-:Y:S01]  /*0450*/  ISETP.GE.AND P1, PT, R11, 0x1, PT ;  /* 0x000000010b00780c */ /* 0x000fe20003f26270 */
[----:B------:R-:W-:-:S06]  /*0460*/  UIADD3 UR4, UPT, UPT, UR4, 0x1, URZ ;  /* 0x0000000104047890 */ /* 0x000fcc000fffe0ff */
[----:B------:R-:W-:Y:S01]  /*0470*/  ISETP.NE.AND P0, PT, R0, UR4, PT ;  /* 0x0000000400007c0c */ /* 0x000fe2000bf05270 */
[----:B0-----:R-:W-:-:S06]  /*0480*/  ULEA UR9, UR9, UR5, 0x18 ;  /* 0x0000000509097291 */ /* 0x001fcc000f8ec0ff */
[----:B------:R-:W-:-:S05]  /*0490*/  LEA R17, R17, UR9, 0x2 ;  /* 0x0000000911117c11 */ /* 0x000fca000f8e10ff */
[----:B---3--:R0:W-:Y:S04]  /*04a0*/  STS [R17], R16 ;  /* 0x0000001011007388 */ /* 0x0081e80000000800 */
[----:B--2---:R0:W-:Y:S01]  /*04b0*/  STS [R8], R19 ;  /* 0x0000001308007388 */ /* 0x0041e20000000800 */
[----:B------:R-:W-:Y:S06]  /*04c0*/  BAR.SYNC.DEFER_BLOCKING 0x0 ;  /* 0x0000000000007b1d */ /* 0x000fec0000010000 */
[----:B------:R-:W-:Y:S05]  /*04d0*/  @!P1 BRA `(.L_x_2) ;  /* 0x0000000400749947 */ /* 0x000fea0003800000 */
[----:B------:R-:W-:Y:S01]  /*04e0*/  ISETP.GE.U32.AND P1, PT, R11, 0x8, PT ;  /* 0x000000080b00780c */ /* 0x000fe20003f26070 */
[----:B------:R-:W-:-:S12]  /*04f0*/  UMOV UR5, URZ ;  /* 0x000000ff00057c82 */ /* 0x000fd80008000000 */
[----:B------:R-:W-:Y:S05]  /*0500*/  @!P1 BRA `(.L_x_3) ;  /* 0x0000000000a09947 */ /* 0x000fea0003800000 */
[----:B------:R-:W-:Y:S01]  /*0510*/  IMAD.MOV.U32 R12, RZ, RZ, R7 ;  /* 0x000000ffff0c7224 */ /* 0x000fe200078e0007 */
[----:B------:R-:W-:Y:S01]  /*0520*/  UMOV UR5, UR8 ;  /* 0x0000000800057c82 */ /* 0x000fe20008000000 */
[----:B------:R-:W-:-:S07]  /*0530*/  IMAD.MOV.U32 R14, RZ, RZ, R9 ;  /* 0x000000ffff0e7224 */ /* 0x000fce00078e0009 */
.L_x_4:
[----:B------:R-:W-:Y:S01]  /*0540*/  LEA R24, R11, R14, 0x2 ;  /* 0x0000000e0b187211 */ /* 0x000fe200078e10ff */
[----:B0-----:R-:W-:Y:S01]  /*0550*/  LDS R19, [R12+-0x10] ;  /* 0xfffff0000c137984 */ /* 0x001fe20000000800 */
[----:B------:R-:W-:-:S03]  /*0560*/  UIADD3 UR5, UPT, UPT, UR5, 0x8, URZ ;  /* 0x0000000805057890 */ /* 0x000fc6000fffe0ff */
[----:B------:R0:W1:Y:S01]  /*0570*/  LDS R23, [R14] ;  /* 0x000000000e177984 */ /* 0x0000620000000800 */
[C---:B------:R-:W-:Y:S01]  /*0580*/  IMAD R26, R11.reuse, 0x4, R24 ;  /* 0x000000040b1a7824 */ /* 0x040fe200078e0218 */
[----:B------:R-:W-:Y:S02]  /*0590*/  UISETP.NE.AND UP0, UPT, UR5, URZ, UPT ;  /* 0x000000ff0500728c */ /* 0x000fe4000bf05270 */
[----:B------:R-:W-:Y:S01]  /*05a0*/  LDS R22, [R12+-0xc] ;  /* 0xfffff4000c167984 */ /* 0x000fe20000000800 */
[----:B------:R-:W-:-:S03]  /*05b0*/  IMAD R28, R11, 0x4, R26 ;  /* 0x000000040b1c7824 */ /* 0x000fc600078e021a */
[----:B------:R2:W3:Y:S01]  /*05c0*/  LDS R21, [R24] ;  /* 0x0000000018157984 */ /* 0x0004e20000000800 */
[C---:B------:R-:W-:Y:S02]  /*05d0*/  IMAD R18, R11.reuse, 0x4, R28 ;  /* 0x000000040b127824 */ /* 0x040fe400078e021c */
[C---:B0-----:R-:W-:Y:S01]  /*05e0*/  IMAD R14, R11.reuse, 0x20, R14 ;  /* 0x000000200b0e7824 */ /* 0x041fe200078e020e */
[----:B------:R-:W-:Y:S02]  /*05f0*/  LDS R16, [R12+-0x8] ;  /* 0xfffff8000c107984 */ /* 0x000fe40000000800 */
[C---:B------:R-:W-:Y:S02]  /*0600*/  LEA R27, R11.reuse, R18, 0x2 ;  /* 0x000000120b1b7211 */ /* 0x040fe400078e10ff */
[----:B------:R-:W0:Y:S03]  /*0610*/  LDS R15, [R26] ;  /* 0x000000001a0f7984 */ /* 0x000e260000000800 */
[----:B--2---:R-:W-:Y:S01]  /*0620*/  IMAD R24, R11, 0x4, R27 ;  /* 0x000000040b187824 */ /* 0x004fe200078e021b */
[----:B------:R-:W-:Y:S04]  /*0630*/  LDS R20, [R12+-0x4] ;  /* 0xfffffc000c147984 */ /* 0x000fe80000000800 */
[----:B------:R-:W2:Y:S04]  /*0640*/  LDS R13, [R28] ;  /* 0x000000001c0d7984 */ /* 0x000ea80000000800 */
[----:B------:R-:W-:Y:S04]  /*0650*/  LDS R17, [R12] ;  /* 0x000000000c117984 */ /* 0x000fe80000000800 */
[----:B------:R-:W4:Y:S01]  /*0660*/  LDS R18, [R18] ;  /* 0x0000000012127984 */ /* 0x000f220000000800 */
[----:B-1----:R-:W-:-:S03]  /*0670*/  IMAD R23, R19, R23, R10 ;  /* 0x0000001713177224 */ /* 0x002fc600078e020a */
[----:B------:R-:W-:Y:S04]  /*0680*/  LDS R10, [R12+0x4] ;  /* 0x000004000c0a7984 */ /* 0x000fe80000000800 */
[----:B------:R-:W1:Y:S01]  /*0690*/  LDS R19, [R27] ;  /* 0x000000001b137984 */ /* 0x000e620000000800 */
[----:B---3--:R-:W-:Y:S02]  /*06a0*/  IMAD R25, R22, R21, R23 ;  /* 0x0000001516197224 */ /* 0x008fe400078e0217 */
[----:B------:R-:W-:Y:S01]  /*06b0*/  IMAD R23, R11, 0x4, R24 ;  /* 0x000000040b177824 */ /* 0x000fe200078e0218 */
[----:B------:R-:W-:Y:S04]  /*06c0*/  LDS R21, [R12+0x8] ;  /* 0x000008000c157984 */ /* 0x000fe80000000800 */
[----:B------:R-:W3:Y:S01]  /*06d0*/  LDS R24, [R24] ;  /* 0x0000000018187984 */ /* 0x000ee20000000800 */
[----:B0-----:R-:W-:-:S03]  /*06e0*/  IMAD R15, R16, R15, R25 ;  /* 0x0000000f100f7224 */ /* 0x001fc600078e0219 */
[----:B------:R-:W-:Y:S04]  /*06f0*/  LDS R23, [R23] ;  /* 0x0000000017177984 */ /* 0x000fe80000000800 */
[----:B------:R0:W5:Y:S01]  /*0700*/  LDS R22, [R12+0xc] ;  /* 0x00000c000c167984 */ /* 0x0001620000000800 */
[----:B--2---:R-:W-:Y:S01]  /*0710*/  IMAD R13, R20, R13, R15 ;  /* 0x0000000d140d7224 */ /* 0x004fe200078e020f */
[----:B0-----:R-:W-:-:S03]  /*0720*/  IADD3 R12, PT, PT, R12, 0x20, RZ ;  /* 0x000000200c0c7810 */ /* 0x001fc60007ffe0ff */
[----:B----4-:R-:W-:-:S04]  /*0730*/  IMAD R13, R17, R18, R13 ;  /* 0x00000012110d7224 */ /* 0x010fc800078e020d */
[----:B-1----:R-:W-:-:S04]  /*0740*/  IMAD R10, R10, R19, R13 ;  /* 0x000000130a0a7224 */ /* 0x002fc800078e020d */
[----:B---3--:R-:W-:-:S04]  /*0750*/  IMAD R10, R21, R24, R10 ;  /* 0x00000018150a7224 */ /* 0x008fc800078e020a */
[----:B-----5:R-:W-:Y:S01]  /*0760*/  IMAD R10, R22, R23, R10 ;  /* 0x00000017160a7224 */ /* 0x020fe200078e020a */
[----:B------:R-:W-:Y:S06]  /*0770*/  BRA.U UP0, `(.L_x_4) ;  /* 0xfffffffd00707547 */ /* 0x000fec000b83ffff */
[----:B------:R-:W-:-:S05]  /*0780*/  UMOV UR5, UR7 ;  /* 0x0000000700057c82 */ /* 0x000fca0008000000 */
.L_x_3:
[----:B------:R-:W-:-:S09]  /*0790*/  UISETP.NE.AND UP0, UPT, UR11, URZ, UPT ;  /* 0x000000ff0b00728c */ /* 0x000fd2000bf05270 */
[----:B------:R-:W-:Y:S05]  /*07a0*/  BRA.U !UP0, `(.L_x_2) ;  /* 0x0000000108c07547 */ /* 0x000fea000b800000 */
[----:B------:R-:W-:Y:S02]  /*07b0*/  UIADD3 UR12, UPT, UPT, UR11, -0x1, URZ ;  /* 0xffffffff0b0c7890 */ /* 0x000fe4000fffe0ff */
[----:B------:R-:W-:Y:S02]  /*07c0*/  UISETP.NE.AND UP1, UPT, UR6, URZ, UPT ;  /* 0x000000ff0600728c */ /* 0x000fe4000bf25270 */
[----:B------:R-:W-:-:S09]  /*07d0*/  UISETP.GE.U32.AND UP0, UPT, UR12, 0x3, UPT ;  /* 0x000000030c00788c */ /* 0x000fd2000bf06070 */
[----:B------:R-:W-:Y:S05]  /*07e0*/  BRA.U !UP0, `(.L_x_5) ;  /* 0x0000000108507547 */ /* 0x000fea000b800000 */
[----:B------:R-:W-:Y:S02]  /*07f0*/  IMAD R13, R11, UR5, R2 ;  /* 0x000000050b0d7c24 */ /* 0x000fe4000f8e0202 */
[----:B------:R-:W-:Y:S01]  /*0800*/  VIADD R12, R3, UR5 ;  /* 0x00000005030c7c36 */ /* 0x000fe20008000000 */
[----:B------:R-:W-:Y:S02]  /*0810*/  UIADD3 UR5, UPT, UPT, UR5, 0x4, URZ ;  /* 0x0000000405057890 */ /* 0x000fe4000fffe0ff */
[----:B------:R-:W-:Y:S02]  /*0820*/  LEA R14, R13, UR10, 0x2 ;  /* 0x0000000a0d0e7c11 */ /* 0x000fe4000f8e10ff */
[----:B------:R-:W-:-:S03]  /*0830*/  LEA R12, R12, UR9, 0x2 ;  /* 0x000000090c0c7c11 */ /* 0x000fc6000f8e10ff */
[C---:B------:R-:W-:Y:S01]  /*0840*/  IMAD R18, R11.reuse, 0x4, R14 ;  /* 0x000000040b127824 */ /* 0x040fe200078e020e */
[----:B------:R-:W-:Y:S03]  /*0850*/  LDS R15, [R14] ;  /* 0x000000000e0f7984 */ /* 0x000fe60000000800 */
[C---:B------:R-:W-:Y:S01]  /*0860*/  IMAD R22, R11.reuse, 0x4, R18 ;  /* 0x000000040b167824 */ /* 0x040fe200078e0212 */
[----:B------:R-:W1:Y:S04]  /*0870*/  LDS R13, [R12] ;  /* 0x000000000c0d7984 */ /* 0x000e680000000800 */
[----:B0-----:R-:W-:Y:S01]  /*0880*/  LDS R16, [R12+0x4] ;  /* 0x000004000c107984 */ /* 0x001fe20000000800 */
[----:B------:R-:W-:-:S03]  /*0890*/  LEA R17, R11, R22, 0x2 ;  /* 0x000000160b117211 */ /* 0x000fc600078e10ff */
[----:B------:R-:W0:Y:S04]  /*08a0*/  LDS R18, [R18] ;  /* 0x0000000012127984 */ /* 0x000e280000000800 */
[----:B------:R-:W-:Y:S04]  /*08b0*/  LDS R20, [R12+0x8] ;  /* 0x000008000c147984 */ /* 0x000fe80000000800 */
[----:B------:R-:W2:Y:S04]  /*08c0*/  LDS R22, [R22] ;  /* 0x0000000016167984 */ /* 0x000ea80000000800 */
[----:B------:R-:W-:Y:S04]  /*08d0*/  LDS R24, [R12+0xc] ;  /* 0x00000c000c187984 */ /* 0x000fe80000000800 */
[----:B------:R-:W3:Y:S01]  /*08e0*/  LDS R17, [R17] ;  /* 0x0000000011117984 */ /* 0x000ee20000000800 */
[----:B-1----:R-:W-:-:S04]  /*08f0*/  IMAD R13, R13, R15, R10 ;  /* 0x0000000f0d0d7224 */ /* 0x002fc800078e020a */
[----:B0-----:R-:W-:-:S04]  /*0900*/  IMAD R13, R16, R18, R13 ;  /* 0x00000012100d7224 */ /* 0x001fc800078e020d */
[----:B--2---:R-:W-:-:S04]  /*0910*/  IMAD R13, R20, R22, R13 ;  /* 0x00000016140d7224 */ /* 0x004fc800078e020d */
[----:B---3--:R-:W-:-:S07]  /*0920*/  IMAD R10, R24, R17, R13 ;  /* 0x00000011180a7224 */ /* 0x008fce00078e020d */
.L_x_5:
[----:B------:R-:W-:Y:S05]  /*0930*/  BRA.U !UP1, `(.L_x_2) ;  /* 0x00000001095c7547 */ /* 0x000fea000b800000 */
[----:B------:R-:W-:Y:S01]  /*0940*/  UISETP.NE.AND UP0, UPT, UR6, 0x1, UPT ;  /* 0x000000010600788c */ /* 0x000fe2000bf05270 */
[----:B------:R-:W-:-:S08]  /*0950*/  LOP3.LUT P1, RZ, R11, 0x1, RZ, 0xc0, !PT ;  /* 0x000000010bff7812 */ /* 0x000fd0000782c0ff */
[----:B------:R-:W-:Y:S05]  /*0960*/  BRA.U !UP0, `(.L_x_6) ;  /* 0x0000000108307547 */ /* 0x000fea000b800000 */
[----:B------:R-:W-:Y:S02]  /*0970*/  IMAD R13, R11, UR5, R2 ;  /* 0x000000050b0d7c24 */ /* 0x000fe4000f8e0202 */
[----:B------:R-:W-:Y:S01]  /*0980*/  VIADD R12, R3, UR5 ;  /* 0x00000005030c7c36 */ /* 0x000fe20008000000 */
[----:B------:R-:W-:Y:S02]  /*0990*/  UIADD3 UR5, UPT, UPT, UR5, 0x2, URZ ;  /* 0x0000000205057890 */ /* 0x000fe4000fffe0ff */
[----:B------:R-:W-:Y:S02]  /*09a0*/  LEA R14, R13, UR10, 0x2 ;  /* 0x0000000a0d0e7c11 */ /* 0x000fe4000f8e10ff */
[----:B------:R-:W-:-:S03]  /*09b0*/  LEA R12, R12, UR9, 0x2 ;  /* 0x000000090c0c7c11 */ /* 0x000fc6000f8e10ff */
[----:B0-----:R-:W-:Y:S01]  /*09c0*/  IMAD R16, R11, 0x4, R14 ;  /* 0x000000040b107824 */ /* 0x001fe200078e020e */
[----:B------:R-:W-:Y:S04]  /*09d0*/  LDS R15, [R14] ;  /* 0x000000000e0f7984 */ /* 0x000fe80000000800 */
[----:B------:R-:W0:Y:S04]  /*09e0*/  LDS R13, [R12] ;  /* 0x000000000c0d7984 */ /* 0x000e280000000800 */
[----:B------:R-:W-:Y:S04]  /*09f0*/  LDS R17, [R12+0x4] ;  /* 0x000004000c117984 */ /* 0x000fe80000000800 */
[----:B------:R-:W1:Y:S01]  /*0a00*/  LDS R16, [R16] ;  /* 0x0000000010107984 */ /* 0x000e620000000800 */
[----:B0-----:R-:W-:-:S04]  /*0a10*/  IMAD R10, R13, R15, R10 ;  /* 0x0000000f0d0a7224 */ /* 0x001fc800078e020a */
[----:B-1----:R-:W-:-:S07]  /*0a20*/  IMAD R10, R17, R16, R10 ;  /* 0x00000010110a7224 */ /* 0x002fce00078e020a */
.L_x_6:
[----:B------:R-:W-:Y:S05]  /*0a30*/  @!P1 BRA `(.L_x_2) ;  /* 0x00000000001c9947 */ /* 0x000fea0003800000 */
[----:B------:R-:W-:Y:S02]  /*0a40*/  IMAD R12, R11, UR5, R2 ;  /* 0x000000050b0c7c24 */ /* 0x000fe4000f8e0202 */
[----:B------:R-:W-:-:S03]  /*0a50*/  VIADD R11, R3, UR5 ;  /* 0x00000005030b7c36 */ /* 0x000fc60008000000 */
[----:B------:R-:W-:Y:S02]  /*0a60*/  LEA R12, R12, UR10, 0x2 ;  /* 0x0000000a0c0c7c11 */ /* 0x000fe4000f8e10ff */
[----:B------:R-:W-:-:S04]  /*0a70*/  LEA R11, R11, UR9, 0x2 ;  /* 0x000000090b0b7c11 */ /* 0x000fc8000f8e10ff */
[----:B------:R-:W-:Y:S04]  /*0a80*/  LDS R12, [R12] ;  /* 0x000000000c0c7984 */ /* 0x000fe80000000800 */
[----:B------:R-:W1:Y:S02]  /*0a90*/  LDS R11, [R11] ;  /* 0x000000000b0b7984 */ /* 0x000e640000000800 */
[----:B-1----:R-:W-:-:S07]  /*0aa0*/  IMAD R10, R11, R12, R10 ;  /* 0x0000000c0b0a7224 */ /* 0x002fce00078e020a */
.L_x_2:
[----:B------:R-:W-:Y:S06]  /*0ab0*/  BAR.SYNC.DEFER_BLOCKING 0x0 ;  /* 0x0000000000007b1d */ /* 0x000fec0000010000 */
[----:B------:R-:W-:Y:S05]  /*0ac0*/  @P0 BRA `(.L_x_7) ;  /* 0xfffffff800080947 */ /* 0x000fea000383ffff */
.L_x_1:
[----:B------:R-:W1:Y:S02]  /*0ad0*/  LDCU.64 UR4, c[0x0][0x3a8] ;  /* 0x00007500ff0477ac */ /* 0x000e640008000a00 */
[----:B-1----:R-:W-:-:S04]  /*0ae0*/  ISETP.GE.AND P0, PT, R5, UR5, PT ;  /* 0x0000000505007c0c */ /* 0x002fc8000bf06270 */
[----:B------:R-:W-:-:S13]  /*0af0*/  ISETP.GE.OR P0, PT, R6, UR4, P0 ;  /* 0x0000000406007c0c */ /* 0x000fda0008706670 */
[----:B------:R-:W-:Y:S05]  /*0b00*/  @P0 EXIT ;  /* 0x000000000000094d */ /* 0x000fea0003800000 */
[----:B------:R-:W1:Y:S01]  /*0b10*/  LDC.64 R2, c[0x0][0x390] ;  /* 0x0000e400ff027b82 */ /* 0x000e620000000a00 */
[----:B------:R-:W-:-:S04]  /*0b20*/  IMAD R5, R6, UR5, R5 ;  /* 0x0000000506057c24 */ /* 0x000fc8000f8e0205 */
[----:B-1----:R-:W-:-:S05]  /*0b30*/  IMAD.WIDE R2, R5, 0x4, R2 ;  /* 0x0000000405027825 */ /* 0x002fca00078e0202 */
[----:B------:R-:W-:Y:S01]  /*0b40*/  STG.E desc[UR14][R2.64], R10 ;  /* 0x0000000a02007986 */ /* 0x000fe2000c10190e */
[----:B------:R-:W-:Y:S05]  /*0b50*/  EXIT ;  /* 0x000000000000794d */ /* 0x000fea0003800000 */
        .weak           $__internal_0_$__cuda_sm3x_div_rn_noftz_f32_slowpath
        .type           $__internal_0_$__cuda_sm3x_div_rn_noftz_f32_slowpath,@function
        .size           $__internal_0_$__cuda_sm3x_div_rn_noftz_f32_slowpath,(.L_x_17 - $__internal_0_$__cuda_sm3x_div_rn_noftz_f32_slowpath)
$__internal_0_$__cuda_sm3x_div_rn_noftz_f32_slowpath:
[--C-:B------:R-:W-:Y:S01]  /*0b60*/  SHF.R.U32.HI R9, RZ, 0x17, R3.reuse ;  /* 0x00000017ff097819 */ /* 0x100fe20000011603 */
[--C-:B------:R-:W-:Y:S01]  /*0b70*/  IMAD.MOV.U32 R11, RZ, RZ, R0.reuse ;  /* 0x000000ffff0b7224 */ /* 0x100fe200078e0000 */
[----:B------:R-:W-:Y:S01]  /*0b80*/  SHF.R.U32.HI R7, RZ, 0x17, R0 ;  /* 0x00000017ff077819 */ /* 0x000fe20000011600 */
[----:B------:R-:W-:Y:S01]  /*0b90*/  IMAD.MOV.U32 R12, RZ, RZ, R3 ;  /* 0x000000ffff0c7224 */ /* 0x000fe200078e0003 */
[----:B------:R-:W-:Y:S02]  /*0ba0*/  LOP3.LUT R9, R9, 0xff, RZ, 0xc0, !PT ;  /* 0x000000ff09097812 */ /* 0x000fe400078ec0ff */
[----:B------:R-:W-:Y:S02]  /*0bb0*/  LOP3.LUT R10, R7, 0xff, RZ, 0xc0, !PT ;  /* 0x000000ff070a7812 */ /* 0x000fe400078ec0ff */
[----:B------:R-:W-:-:S03]  /*0bc0*/  IADD3 R14, PT, PT, R9, -0x1, RZ ;  /* 0xffffffff090e7810 */ /* 0x000fc60007ffe0ff */
[----:B------:R-:W-:Y:S01]  /*0bd0*/  VIADD R13, R10, 0xffffffff ;  /* 0xffffffff0a0d7836 */ /* 0x000fe20000000000 */
[----:B------:R-:W-:-:S04]  /*0be0*/  ISETP.GT.U32.AND P0, PT, R14, 0xfd, PT ;  /* 0x000000fd0e00780c */ /* 0x000fc80003f04070 */
[----:B------:R-:W-:-:S13]  /*0bf0*/  ISETP.GT.U32.OR P0, PT, R13, 0xfd, P0 ;  /* 0x000000fd0d00780c */ /* 0x000fda0000704470 */
[----:B------:R-:W-:Y:S01]  /*0c00*/  @!P0 MOV R7, RZ ;  /* 0x000000ff00078202 */ /* 0x000fe20000000f00 */
[----:B------:R-:W-:Y:S06]  /*0c10*/  @!P0 BRA `(.L_x_8) ;  /* 0x00000000005c8947 */ /* 0x000fec0003800000 */
[----:B------:R-:W-:Y:S02]  /*0c20*/  FSETP.GTU.FTZ.AND P0, PT, |R0|, +INF , PT ;  /* 0x7f8000000000780b */ /* 0x000fe40003f1c200 */
[----:B------:R-:W-:-:S04]  /*0c30*/  FSETP.GTU.FTZ.AND P1, PT, |R3|, +INF , PT ;  /* 0x7f8000000300780b */ /* 0x000fc80003f3c200 */
[----:B------:R-:W-:-:S13]  /*0c40*/  PLOP3.LUT P0, PT, P0, P1, PT, 0xf8, 0x8f ;  /* 0x00000000008f781c */ /* 0x000fda0000703f70 */
[----:B------:R-:W-:Y:S05]  /*0c50*/  @P0 BRA `(.L_x_9) ;  /* 0x0000000400440947 */ /* 0x000fea0003800000 */
[----:B------:R-:W-:-:S13]  /*0c60*/  LOP3.LUT P0, RZ, R12, 0x7fffffff, R11, 0xc8, !PT ;  /* 0x7fffffff0cff7812 */ /* 0x000fda000780c80b */
[----:B------:R-:W-:Y:S05]  /*0c70*/  @!P0 BRA `(.L_x_10) ;  /* 0x0000000400348947 */ /* 0x000fea0003800000 */
[C---:B------:R-:W-:Y:S02]  /*0c80*/  FSETP.NEU.FTZ.AND P2, PT, |R0|.reuse, +INF , PT ;  /* 0x7f8000000000780b */ /* 0x040fe40003f5d200 */
[----:B------:R-:W-:Y:S02]  /*0c90*/  FSETP.NEU.FTZ.AND P1, PT, |R3|, +INF , PT ;  /* 0x7f8000000300780b */ /* 0x000fe40003f3d200 */
[----:B------:R-:W-:-:S11]  /*0ca0*/  FSETP.NEU.FTZ.AND P0, PT, |R0|, +INF , PT ;  /* 0x7f8000000000780b */ /* 0x000fd60003f1d200 */
[----:B------:R-:W-:Y:S05]  /*0cb0*/  @!P1 BRA !P2, `(.L_x_10) ;  /* 0x0000000400249947 */ /* 0x000fea0005000000 */
[----:B------:R-:W-:-:S04]  /*0cc0*/  LOP3.LUT P2, RZ, R11, 0x7fffffff, RZ, 0xc0, !PT ;  /* 0x7fffffff0bff7812 */ /* 0x000fc8000784c0ff */
[----:B------:R-:W-:-:S13]  /*0cd0*/  PLOP3.LUT P1, PT, P1, P2, PT, 0x2f, 0xf2 ;  /* 0x0000000000f2781c */ /* 0x000fda0000f24577 */
[----:B------:R-:W-:Y:S05]  /*0ce0*/  @P1 BRA `(.L_x_11) ;  /* 0x0000000400101947 */ /* 0x000fea0003800000 */
[----:B------:R-:W-:-:S04]  /*0cf0*/  LOP3.LUT P1, RZ, R12, 0x7fffffff, RZ, 0xc0, !PT ;  /* 0x7fffffff0cff7812 */ /* 0x000fc8000782c0ff */
[----:B------:R-:W-:-:S13]  /*0d00*/  PLOP3.LUT P0, PT, P0, P1, PT, 0x2f, 0xf2 ;  /* 0x0000000000f2781c */ /* 0x000fda0000702577 */
[----:B------:R-:W-:Y:S05]  /*0d10*/  @P0 BRA `(.L_x_12) ;  /* 0x0000000000f80947 */ /* 0x000fea0003800000 */
[----:B------:R-:W-:Y:S02]  /*0d20*/  ISETP.GE.AND P0, PT, R13, RZ, PT ;  /* 0x000000ff0d00720c */ /* 0x000fe40003f06270 */
[----:B------:R-:W-:-:S11]  /*0d30*/  ISETP.GE.AND P1, PT, R14, RZ, PT ;  /* 0x000000ff0e00720c */ /* 0x000fd60003f26270 */
[----:B------:R-:W-:Y:S02]  /*0d40*/  @P0 IMAD.MOV.U32 R7, RZ, RZ, RZ ;  /* 0x000000ffff070224 */ /* 0x000fe400078e00ff */
[----:B------:R-:W-:Y:S01]  /*0d50*/  @!P0 FFMA R11, R0, 1.84467440737095516160e+19, RZ ;  /* 0x5f800000000b8823 */ /* 0x000fe200000000ff */
[----:B------:R-:W-:Y:S02]  /*0d60*/  @!P0 IMAD.MOV.U32 R7, RZ, RZ, -0x40 ;  /* 0xffffffc0ff078424 */ /* 0x000fe400078e00ff */
[----:B------:R-:W-:-:S03]  /*0d70*/  @!P1 FFMA R12, R3, 1.84467440737095516160e+19, RZ ;  /* 0x5f800000030c9823 */ /* 0x000fc600000000ff */
[----:B------:R-:W-:-:S07]  /*0d80*/  @!P1 IADD3 R7, PT, PT, R7, 0x40, RZ ;  /* 0x0000004007079810 */ /* 0x000fce0007ffe0ff */
.L_x_8:
[----:B------:R-:W-:Y:S01]  /*0d90*/  LEA R3, R9, 0xc0800000, 0x17 ;  /* 0xc080000009037811 */ /* 0x000fe200078eb8ff */
[----:B------:R-:W-:-:S04]  /*0da0*/  VIADD R10, R10, 0xffffff81 ;  /* 0xffffff810a0a7836 */ /* 0x000fc80000000000 */
[----:B------:R-:W-:Y:S02]  /*0db0*/  IMAD.IADD R3, R12, 0x1, -R3 ;  /* 0x000000010c037824 */ /* 0x000fe400078e0a03 */
[C---:B------:R-:W-:Y:S01]  /*0dc0*/  IMAD R0, R10.reuse, -0x800000, R11 ;  /* 0xff8000000a007824 */ /* 0x040fe200078e020b */
[----:B------:R-:W-:Y:S01]  /*0dd0*/  IADD3 R10, PT, PT, R10, 0x7f, -R9 ;  /* 0x0000007f0a0a7810 */ /* 0x000fe20007ffe809 */
[----:B------:R-:W0:Y:S01]  /*0de0*/  MUFU.RCP R12, R3 ;  /* 0x00000003000c7308 */ /* 0x000e220000001000 */
[----:B------:R-:W-:Y:S02]  /*0df0*/  FADD.FTZ R13, -R3, -RZ ;  /* 0x800000ff030d7221 */ /* 0x000fe40000010100 */
[----:B------:R-:W-:Y:S02]  /*0e00*/  IADD3 R10, PT, PT, R10, R7, RZ ;  /* 0x000000070a0a7210 */ /* 0x000fe40007ffe0ff */
[----:B0-----:R-:W-:-:S04]  /*0e10*/  FFMA R15, R12, R13, 1 ;  /* 0x3f8000000c0f7423 */ /* 0x001fc8000000000d */
[----:B------:R-:W-:-:S04]  /*0e20*/  FFMA R14, R12, R15, R12 ;  /* 0x0000000f0c0e7223 */ /* 0x000fc8000000000c */
[----:B------:R-:W-:-:S04]  /*0e30*/  FFMA R11, R0, R14, RZ ;  /* 0x0000000e000b7223 */ /* 0x000fc800000000ff */
[----:B------:R-:W-:-:S04]  /*0e40*/  FFMA R12, R13, R11, R0 ;  /* 0x0000000b0d0c7223 */ /* 0x000fc80000000000 */
[----:B------:R-:W-:-:S04]  /*0e50*/  FFMA R11, R14, R12, R11 ;  /* 0x0000000c0e0b7223 */ /* 0x000fc8000000000b */
[----:B------:R-:W-:-:S04]  /*0e60*/  FFMA R12, R13, R11, R0 ;  /* 0x0000000b0d0c7223 */ /* 0x000fc80000000000 */
[----:B------:R-:W-:-:S05]  /*0e70*/  FFMA R0, R14, R12, R11 ;  /* 0x0000000c0e007223 */ /* 0x000fca000000000b */
[----:B------:R-:W-:-:S04]  /*0e80*/  SHF.R.U32.HI R3, RZ, 0x17, R0 ;  /* 0x00000017ff037819 */ /* 0x000fc80000011600 */
[----:B------:R-:W-:-:S05]  /*0e90*/  LOP3.LUT R3, R3, 0xff, RZ, 0xc0, !PT ;  /* 0x000000ff03037812 */ /* 0x000fca00078ec0ff */
[----:B------:R-:W-:-:S04]  /*0ea0*/  IMAD.IADD R9, R3, 0x1, R10 ;  /* 0x0000000103097824 */ /* 0x000fc800078e020a */
[----:B------:R-:W-:-:S05]  /*0eb0*/  VIADD R3, R9, 0xffffffff ;  /* 0xffffffff09037836 */ /* 0x000fca0000000000 */
[----:B------:R-:W-:-:S13]  /*0ec0*/  ISETP.GE.U32.AND P0, PT, R3, 0xfe, PT ;  /* 0x000000fe0300780c */ /* 0x000fda0003f06070 */
[----:B------:R-:W-:Y:S05]  /*0ed0*/  @!P0 BRA `(.L_x_13) ;  /* 0x0000000000808947 */ /* 0x000fea0003800000 */
[----:B------:R-:W-:-:S13]  /*0ee0*/  ISETP.GT.AND P0, PT, R9, 0xfe, PT ;  /* 0x000000fe0900780c */ /* 0x000fda0003f04270 */
[----:B------:R-:W-:Y:S05]  /*0ef0*/  @P0 BRA `(.L_x_14) ;  /* 0x00000000006c0947 */ /* 0x000fea0003800000 */
[----:B------:R-:W-:-:S13]  /*0f00*/  ISETP.GE.AND P0, PT, R9, 0x1, PT ;  /* 0x000000010900780c */ /* 0x000fda0003f06270 */
[----:B------:R-:W-:Y:S05]  /*0f10*/  @P0 BRA `(.L_x_15) ;  /* 0x0000000000980947 */ /* 0x000fea0003800000 */
[----:B------:R-:W-:Y:S02]  /*0f20*/  ISETP.GE.AND P0, PT, R9, -0x18, PT ;  /* 0xffffffe80900780c */ /* 0x000fe40003f06270 */
[----:B------:R-:W-:-:S11]  /*0f30*/  LOP3.LUT R0, R0, 0x80000000, RZ, 0xc0, !PT ;  /* 0x8000000000007812 */ /* 0x000fd600078ec0ff */
[----:B------:R-:W-:Y:S05]  /*0f40*/  @!P0 BRA `(.L_x_15) ;  /* 0x00000000008c8947 */ /* 0x000fea0003800000 */
[CCC-:B------:R-:W-:Y:S01]  /*0f50*/  FFMA.RZ R3, R14.reuse, R12.reuse, R11.reuse ;  /* 0x0000000c0e037223 */ /* 0x1c0fe2000000c00b */
[CCC-:B------:R-:W-:Y:S01]  /*0f60*/  FFMA.RM R10, R14.reuse, R12.reuse, R11.reuse ;  /* 0x0000000c0e0a7223 */ /* 0x1c0fe2000000400b */
[C---:B------:R-:W-:Y:S02]  /*0f70*/  ISETP.NE.AND P2, PT, R9.reuse, RZ, PT ;  /* 0x000000ff0900720c */ /* 0x040fe40003f45270 */
[----:B------:R-:W-:Y:S02]  /*0f80*/  ISETP.NE.AND P1, PT, R9, RZ, PT ;  /* 0x000000ff0900720c */ /* 0x000fe40003f25270 */
[----:B------:R-:W-:Y:S01]  /*0f90*/  LOP3.LUT R7, R3, 0x7fffff, RZ, 0xc0, !PT ;  /* 0x007fffff03077812 */ /* 0x000fe200078ec0ff */
[----:B------:R-:W-:Y:S01]  /*0fa0*/  FFMA.RP R3, R14, R12, R11 ;  /* 0x0000000c0e037223 */ /* 0x000fe2000000800b */
[----:B------:R-:W-:Y:S01]  /*0fb0*/  IADD3 R12, PT, PT, R9, 0x20, RZ ;  /* 0x00000020090c7810 */ /* 0x000fe20007ffe0ff */
[----:B------:R-:W-:Y:S01]  /*0fc0*/  IMAD.MOV R9, RZ, RZ, -R9 ;  /* 0x000000ffff097224 */ /* 0x000fe200078e0a09 */
[----:B------:R-:W-:-:S02]  /*0fd0*/  LOP3.LUT R7, R7, 0x800000, RZ, 0xfc, !PT ;  /* 0x0080000007077812 */ /* 0x000fc400078efcff */
[----:B------:R-:W-:Y:S02]  /*0fe0*/  FSETP.NEU.FTZ.AND P0, PT, R3, R10, PT ;  /* 0x0000000a0300720b */ /* 0x000fe40003f1d000 */
[----:B------:R-:W-:Y:S02]  /*0ff0*/  SHF.L.U32 R12, R7, R12, RZ ;  /* 0x0000000c070c7219 */ /* 0x000fe400000006ff */
[----:B------:R-:W-:Y:S02]  /*1000*/  SEL R10, R9, RZ, P2 ;  /* 0x000000ff090a7207 */ /* 0x000fe40001000000 */
[----:B------:R-:W-:Y:S02]  /*1010*/  ISETP.NE.AND P1, PT, R12, RZ, P1 ;  /* 0x000000ff0c00720c */ /* 0x000fe40000f25270 */
[----:B------:R-:W-:Y:S02]  /*1020*/  SHF.R.U32.HI R10, RZ, R10, R7 ;  /* 0x0000000aff0a7219 */ /* 0x000fe40000011607 */
[----:B------:R-:W-:-:S02]  /*1030*/  PLOP3.LUT P0, PT, P0, P1, PT, 0xf8, 0x8f ;  /* 0x00000000008f781c */ /* 0x000fc40000703f70 */
[----:B------:R-:W-:Y:S02]  /*1040*/  SHF.R.U32.HI R12, RZ, 0x1, R10 ;  /* 0x00000001ff0c7819 */ /* 0x000fe4000001160a */
[----:B------:R-:W-:-:S04]  /*1050*/  SEL R3, RZ, 0x1, !P0 ;  /* 0x00000001ff037807 */ /* 0x000fc80004000000 */
[----:B------:R-:W-:-:S04]  /*1060*/  LOP3.LUT R3, R3, 0x1, R12, 0xf8, !PT ;  /* 0x0000000103037812 */ /* 0x000fc800078ef80c */
[----:B------:R-:W-:-:S05]  /*1070*/  LOP3.LUT R3, R3, R10, RZ, 0xc0, !PT ;  /* 0x0000000a03037212 */ /* 0x000fca00078ec0ff */
[----:B------:R-:W-:-:S05]  /*1080*/  IMAD.IADD R3, R12, 0x1, R3 ;  /* 0x000000010c037824 */ /* 0x000fca00078e0203 */
[----:B------:R-:W-:Y:S01]  /*1090*/  LOP3.LUT R0, R3, R0, RZ, 0xfc, !PT ;  /* 0x0000000003007212 */ /* 0x000fe200078efcff */
[----:B------:R-:W-:Y:S06]  /*10a0*/  BRA `(.L_x_15) ;  /* 0x0000000000347947 */ /* 0x000fec0003800000 */
.L_x_14:
[----:B------:R-:W-:-:S04]  /*10b0*/  LOP3.LUT R0, R0, 0x80000000, RZ, 0xc0, !PT ;  /* 0x8000000000007812 */ /* 0x000fc800078ec0ff */
[----:B------:R-:W-:Y:S01]  /*10c0*/  LOP3.LUT R0, R0, 0x7f800000, RZ, 0xfc, !PT ;  /* 0x7f80000000007812 */ /* 0x000fe200078efcff */
[----:B------:R-:W-:Y:S06]  /*10d0*/  BRA `(.L_x_15) ;  /* 0x0000000000287947 */ /* 0x000fec0003800000 */
.L_x_13:
[----:B------:R-:W-:Y:S01]  /*10e0*/  LEA R0, R10, R0, 0x17 ;  /* 0x000000000a007211 */ /* 0x000fe200078eb8ff */
[----:B------:R-:W-:Y:S06]  /*10f0*/  BRA `(.L_x_15) ;  /* 0x0000000000207947 */ /* 0x000fec0003800000 */
.L_x_12:
[----:B------:R-:W-:-:S04]  /*1100*/  LOP3.LUT R0, R12, 0x80000000, R11, 0x48, !PT ;  /* 0x800000000c007812 */ /* 0x000fc800078e480b */
[----:B------:R-:W-:Y:S01]  /*1110*/  LOP3.LUT R0, R0, 0x7f800000, RZ, 0xfc, !PT ;  /* 0x7f80000000007812 */ /* 0x000fe200078efcff */
[----:B------:R-:W-:Y:S06]  /*1120*/  BRA `(.L_x_15) ;  /* 0x0000000000147947 */ /* 0x000fec0003800000 */
.L_x_11:
[----:B------:R-:W-:Y:S01]  /*1130*/  LOP3.LUT R0, R12, 0x80000000, R11, 0x48, !PT ;  /* 0x800000000c007812 */ /* 0x000fe200078e480b */
[----:B------:R-:W-:Y:S06]  /*1140*/  BRA `(.L_x_15) ;  /* 0x00000000000c7947 */ /* 0x000fec0003800000 */
.L_x_10:
[----:B------:R-:W0:Y:S01]  /*1150*/  MUFU.RSQ R0, -QNAN ;  /* 0xffc0000000007908 */ /* 0x000e220000001400 */
[----:B------:R-:W-:Y:S05]  /*1160*/  BRA `(.L_x_15) ;  /* 0x0000000000047947 */ /* 0x000fea0003800000 */
.L_x_9:
[----:B------:R-:W-:-:S07]  /*1170*/  FADD.FTZ R0, R0, R3 ;  /* 0x0000000300007221 */ /* 0x000fce0000010000 */
.L_x_15:
[----:B------:R-:W-:-:S04]  /*1180*/  IMAD.MOV.U32 R9, RZ, RZ, 0x0 ;  /* 0x00000000ff097424 */ /* 0x000fc800078e00ff */
[----:B0-----:R-:W-:Y:S05]  /*1190*/  RET.REL.NODEC R8 `(_Z14multiplicationPiS_S_iiiiiii) ;  /* 0xffffffec08987950 */ /* 0x001fea0003c3ffff */
.L_x_16:
[----:B------:R-:W-:-:S00]  /*11a0*/  BRA `(.L_x_16) ;  /* 0xfffffffc00fc7947 */ /* 0x000fc0000383ffff */
[----:B------:R-:W-:-:S00]  /*11b0*/  NOP ;  /* 0x0000000000007918 */ /* 0x000fc00000000000 */
        /* <DEDUP_REMOVED lines=12> */
.L_x_17:


//--------------------- .nv.shared._Z14multiplicationPiS_S_iiiiiii --------------------------
	.section	.nv.shared._Z14multiplicationPiS_S_iiiiiii,"aw",@nobits
	.sectionflags	@""
	.align	16
	.zero		1024


//--------------------- .nv.shared.reserved.0     --------------------------
	.section	.nv.shared.reserved.0,"aw",@nobits
	.weak		__nv_reservedSMEM_offset_0_alias
	.size		__nv_reservedSMEM_offset_0_alias, 0, 64
	.other		__nv_reservedSMEM_offset_0_alias,@"STO_CUDA_RESERVED_SHARED STV_DEFAULT"
__nv_reservedSMEM_offset_0_alias:
	.zero		0
	.zero		64


//--------------------- .nv.constant0._Z14multiplicationPiS_S_iiiiiii --------------------------
	.section	.nv.constant0._Z14multiplicationPiS_S_iiiiiii,"a",@progbits
	.sectionflags	@""
	.align	4
.nv.constant0._Z14multiplicationPiS_S_iiiiiii:
	.zero		948


//--------------------- SYMBOLS --------------------------

	.type		.nv.reservedSmem.offset0,@object
	.size		.nv.reservedSmem.offset0,0x4
	.type		.nv.reservedSmem.cap,@object
	.size		.nv.reservedSmem.cap,0x4
